//
// Generated by NVIDIA NVVM Compiler
//
// Compiler Build ID: CL-36424714
// Cuda compilation tools, release 13.0, V13.0.88
// Based on NVVM 20.0.0
//

.version 9.0
.target sm_100
.address_size 64

	// .globl	hash_join_kernel

.visible .entry hash_join_kernel(
	.param .u64 .ptr .align 1 hash_join_kernel_param_0,
	.param .u64 .ptr .align 1 hash_join_kernel_param_1,
	.param .u64 .ptr .align 1 hash_join_kernel_param_2,
	.param .u64 .ptr .align 1 hash_join_kernel_param_3,
	.param .u64 .ptr .align 1 hash_join_kernel_param_4,
	.param .u64 .ptr .align 1 hash_join_kernel_param_5,
	.param .u32 hash_join_kernel_param_6,
	.param .u64 .ptr .align 1 hash_join_kernel_param_7
)
{
	.reg .pred 	%p<5>;
	.reg .b32 	%r<11>;
	.reg .b64 	%rd<19>;

	ld.param.u64 	%rd1, [hash_join_kernel_param_1];
	ld.param.u64 	%rd2, [hash_join_kernel_param_2];
	ld.param.u64 	%rd3, [hash_join_kernel_param_3];
	ld.param.u64 	%rd4, [hash_join_kernel_param_4];
	ld.param.u64 	%rd5, [hash_join_kernel_param_5];
	ld.param.u32 	%r2, [hash_join_kernel_param_6];
	ld.param.u64 	%rd6, [hash_join_kernel_param_7];
	mov.u32 	%r3, %ctaid.x;
	mov.u32 	%r4, %ntid.x;
	mov.u32 	%r5, %tid.x;
	mad.lo.s32 	%r1, %r3, %r4, %r5;
	setp.ge.u32 	%p1, %r1, %r2;
	@%p1 bra 	$L__BB0_5;
	cvta.to.global.u64 	%rd7, %rd1;
	cvta.to.global.u64 	%rd8, %rd3;
	mul.wide.u32 	%rd9, %r1, 4;
	add.s64 	%rd10, %rd7, %rd9;
	ld.global.u32 	%r6, [%rd10];
	ld.global.u32 	%r7, [%rd8];
	setp.ne.s32 	%p2, %r6, %r7;
	@%p2 bra 	$L__BB0_5;
	setp.eq.s64 	%p3, %rd4, 0;
	@%p3 bra 	$L__BB0_4;
	cvta.to.global.u64 	%rd11, %rd2;
	add.s64 	%rd13, %rd11, %rd9;
	ld.global.u32 	%r8, [%rd13];
	cvta.to.global.u64 	%rd14, %rd4;
	ld.global.u32 	%r9, [%rd14];
	setp.ne.s32 	%p4, %r8, %r9;
	@%p4 bra 	$L__BB0_5;
$L__BB0_4:
	cvta.to.global.u64 	%rd15, %rd6;
	atom.global.add.u32 	%r10, [%rd15], 1;
	cvta.to.global.u64 	%rd16, %rd5;
	mul.wide.u32 	%rd17, %r10, 4;
	add.s64 	%rd18, %rd16, %rd17;
	st.global.u32 	[%rd18], %r1;
$L__BB0_5:
	ret;

}


// ===== COMPILED SASS (sm_100) =====

	.target	sm_100

	.elftype	@"ET_EXEC"


//--------------------- .note.nv.tkinfo           --------------------------
	.section	.note.nv.tkinfo,"",@"SHT_NOTE"
	.sectionflags	@"SHF_NOTE_NV_TKINFO"
	.tkinfo
        /*0018*/ 	.word	0x00000002
        /*0030*/ 	.string	""
        /*0030*/ 	.string	"ptxas"
        /*0030*/ 	.string	"Cuda compilation tools, release 13.0, V13.0.88"
        /*0030*/ 	.string	"Build cuda_13.0.r13.0/compiler.36424714_0"
        /*0030*/ 	.string	"-arch sm_100 -m 64 "



//--------------------- .note.nv.cuinfo           --------------------------
	.section	.note.nv.cuinfo,"",@"SHT_NOTE"
	.sectionflags	@"SHF_NOTE_NV_CUINFO"
        /*0018*/ 	.short	0x0002
        /*001a*/ 	.short	0x0064
        /*001c*/ 	.short	0x0082
	.zero		2


//--------------------- .nv.info                  --------------------------
	.section	.nv.info,"",@"SHT_CUDA_INFO"
	.align	4


	//----- nvinfo : EIATTR_REGCOUNT
	.align		4
        /*0000*/ 	.byte	0x04, 0x2f
        /*0002*/ 	.short	(.L_1 - .L_0)
	.align		4
.L_0:
        /*0004*/ 	.word	index@(hash_join_kernel)
        /*0008*/ 	.word	0x0000000c


	//----- nvinfo : EIATTR_FRAME_SIZE
	.align		4
.L_1:
        /*000c*/ 	.byte	0x04, 0x11
        /*000e*/ 	.short	(.L_3 - .L_2)
	.align		4
.L_2:
        /*0010*/ 	.word	index@(hash_join_kernel)
        /*0014*/ 	.word	0x00000000


	//----- nvinfo : EIATTR_MIN_STACK_SIZE
	.align		4
.L_3:
        /*0018*/ 	.byte	0x04, 0x12
        /*001a*/ 	.short	(.L_5 - .L_4)
	.align		4
.L_4:
        /*001c*/ 	.word	index@(hash_join_kernel)
        /*0020*/ 	.word	0x00000000
.L_5:


//--------------------- .nv.compat                --------------------------
	.section	.nv.compat,"",@"SHT_CUDA_COMPAT_INFO"
	.align	4
        /*0000*/ 	.byte	0x02, 0x09, 0x00, 0x00, 0x02, 0x02, 0x01, 0x00, 0x02, 0x05, 0x05, 0x00, 0x03, 0x07, 0x01, 0x01
        /*0010*/ 	.byte	0x02, 0x03, 0x00, 0x00, 0x02, 0x06, 0x01, 0x00, 0x04, 0x0b, 0x08, 0x00, 0x09, 0x00, 0x00, 0x00
        /*0020*/ 	.byte	0x00, 0x00, 0x00, 0x00


//--------------------- .nv.info.hash_join_kernel --------------------------
	.section	.nv.info.hash_join_kernel,"",@"SHT_CUDA_INFO"
	.sectionflags	@""
	.align	4


	//----- nvinfo : EIATTR_CUDA_API_VERSION
	.align		4
        /*0000*/ 	.byte	0x04, 0x37
        /*0002*/ 	.short	(.L_7 - .L_6)
.L_6:
        /*0004*/ 	.word	0x00000082


	//----- nvinfo : EIATTR_KPARAM_INFO
	.align		4
.L_7:
        /*0008*/ 	.byte	0x04, 0x17
        /*000a*/ 	.short	(.L_9 - .L_8)
.L_8:
        /*000c*/ 	.word	0x00000000
        /*0010*/ 	.short	0x0007
        /*0012*/ 	.short	0x0038
        /*0014*/ 	.byte	0x00, 0xf5, 0x21, 0x00


	//----- nvinfo : EIATTR_KPARAM_INFO
	.align		4
.L_9:
        /*0018*/ 	.byte	0x04, 0x17
        /*001a*/ 	.short	(.L_11 - .L_10)
.L_10:
        /*001c*/ 	.word	0x00000000
        /*0020*/ 	.short	0x0006
        /*0022*/ 	.short	0x0030
        /*0024*/ 	.byte	0x00, 0xf0, 0x11, 0x00


	//----- nvinfo : EIATTR_KPARAM_INFO
	.align		4
.L_11:
        /*0028*/ 	.byte	0x04, 0x17
        /*002a*/ 	.short	(.L_13 - .L_12)
.L_12:
        /*002c*/ 	.word	0x00000000
        /*0030*/ 	.short	0x0005
        /*0032*/ 	.short	0x0028
        /*0034*/ 	.byte	0x00, 0xf5, 0x21, 0x00


	//----- nvinfo : EIATTR_KPARAM_INFO
	.align		4
.L_13:
        /*0038*/ 	.byte	0x04, 0x17
        /*003a*/ 	.short	(.L_15 - .L_14)
.L_14:
        /*003c*/ 	.word	0x00000000
        /*0040*/ 	.short	0x0004
        /*0042*/ 	.short	0x0020
        /*0044*/ 	.byte	0x00, 0xf5, 0x21, 0x00


	//----- nvinfo : EIATTR_KPARAM_INFO
	.align		4
.L_15:
        /*0048*/ 	.byte	0x04, 0x17
        /*004a*/ 	.short	(.L_17 - .L_16)
.L_16:
        /*004c*/ 	.word	0x00000000
        /*0050*/ 	.short	0x0003
        /*0052*/ 	.short	0x0018
        /*0054*/ 	.byte	0x00, 0xf5, 0x21, 0x00


	//----- nvinfo : EIATTR_KPARAM_INFO
	.align		4
.L_17:
        /*0058*/ 	.byte	0x04, 0x17
        /*005a*/ 	.short	(.L_19 - .L_18)
.L_18:
        /*005c*/ 	.word	0x00000000
        /*0060*/ 	.short	0x0002
        /*0062*/ 	.short	0x0010
        /*0064*/ 	.byte	0x00, 0xf5, 0x21, 0x00


	//----- nvinfo : EIATTR_KPARAM_INFO
	.align		4
.L_19:
        /*0068*/ 	.byte	0x04, 0x17
        /*006a*/ 	.short	(.L_21 - .L_20)
.L_20:
        /*006c*/ 	.word	0x00000000
        /*0070*/ 	.short	0x0001
        /*0072*/ 	.short	0x0008
        /*0074*/ 	.byte	0x00, 0xf5, 0x21, 0x00


	//----- nvinfo : EIATTR_KPARAM_INFO
	.align		4
.L_21:
        /*0078*/ 	.byte	0x04, 0x17
        /*007a*/ 	.short	(.L_23 - .L_22)
.L_22:
        /*007c*/ 	.word	0x00000000
        /*0080*/ 	.short	0x0000
        /*0082*/ 	.short	0x0000
        /*0084*/ 	.byte	0x00, 0xf5, 0x21, 0x00


	//----- nvinfo : EIATTR_SPARSE_MMA_MASK
	.align		4
.L_23:
        /*0088*/ 	.byte	0x03, 0x50
        /*008a*/ 	.short	0x0000


	//----- nvinfo : EIATTR_MAXREG_COUNT
	.align		4
        /*008c*/ 	.byte	0x03, 0x1b
        /*008e*/ 	.short	0x00ff


	//----- nvinfo : EIATTR_MERCURY_ISA_VERSION
	.align		4
        /*0090*/ 	.byte	0x03, 0x5f
        /*0092*/ 	.short	0x0101


	//----- nvinfo : EIATTR_INT_WARP_WIDE_INSTR_OFFSETS
	.align		4
        /*0094*/ 	.byte	0x04, 0x31
        /*0096*/ 	.short	(.L_25 - .L_24)


	//   ....[0]....
.L_24:
        /*0098*/ 	.word	0x000001c0


	//   ....[1]....
        /*009c*/ 	.word	0x00000260


	//----- nvinfo : EIATTR_VRC_CTA_INIT_COUNT
	.align		4
.L_25:
        /*00a0*/ 	.byte	0x02, 0x4a
	.zero		1
	.zero		1


	//----- nvinfo : EIATTR_EXIT_INSTR_OFFSETS
	.align		4
        /*00a4*/ 	.byte	0x04, 0x1c
        /*00a6*/ 	.short	(.L_27 - .L_26)


	//   ....[0]....
.L_26:
        /*00a8*/ 	.word	0x00000070


	//   ....[1]....
        /*00ac*/ 	.word	0x000000f0


	//   ....[2]....
        /*00b0*/ 	.word	0x000001a0


	//   ....[3]....
        /*00b4*/ 	.word	0x000002a0


	//----- nvinfo : EIATTR_CBANK_PARAM_SIZE
	.align		4
.L_27:
        /*00b8*/ 	.byte	0x03, 0x19
        /*00ba*/ 	.short	0x0040


	//----- nvinfo : EIATTR_PARAM_CBANK
	.align		4
        /*00bc*/ 	.byte	0x04, 0x0a
        /*00be*/ 	.short	(.L_29 - .L_28)
	.align		4
.L_28:
        /*00c0*/ 	.word	index@(.nv.constant0.hash_join_kernel)
        /*00c4*/ 	.short	0x0380
        /*00c6*/ 	.short	0x0040


	//----- nvinfo : EIATTR_SW_WAR
	.align		4
.L_29:
        /*00c8*/ 	.byte	0x04, 0x36
        /*00ca*/ 	.short	(.L_31 - .L_30)
.L_30:
        /*00cc*/ 	.word	0x00000008
.L_31:


//--------------------- .nv.callgraph             --------------------------
	.section	.nv.callgraph,"",@"SHT_CUDA_CALLGRAPH"
	.align	4
	.sectionentsize	8
	.align		4
        /*0000*/ 	.word	0x00000000
	.align		4
        /*0004*/ 	.word	0xffffffff
	.align		4
        /*0008*/ 	.word	0x00000000
	.align		4
        /*000c*/ 	.word	0xfffffffe
	.align		4
        /*0010*/ 	.word	0x00000000
	.align		4
        /*0014*/ 	.word	0xfffffffd
	.align		4
        /*0018*/ 	.word	0x00000000
	.align		4
        /*001c*/ 	.word	0xfffffffc


//--------------------- .text.hash_join_kernel    --------------------------
	.section	.text.hash_join_kernel,"ax",@progbits
	.align	128
        .global         hash_join_kernel
        .type           hash_join_kernel,@function
        .size           hash_join_kernel,(.L_x_2 - hash_join_kernel)
        .other          hash_join_kernel,@"STO_CUDA_ENTRY STV_DEFAULT"
hash_join_kernel:
.text.hash_join_kernel:
[----:B------:R-:W-:Y:S01]  /*0000*/  LDC R1, c[0x0][0x37c] ;  /* 0x0000df00ff017b82 */ /* 0x000fe20000000800 */
[----:B------:R-:W0:Y:S07]  /*0010*/  S2R R3, SR_TID.X ;  /* 0x0000000000037919 */ /* 0x000e2e0000002100 */
[----:B------:R-:W0:Y:S01]  /*0020*/  S2UR UR4, SR_CTAID.X ;  /* 0x00000000000479c3 */ /* 0x000e220000002500 */
[----:B------:R-:W1:Y:S07]  /*0030*/  LDCU UR5, c[0x0][0x3b0] ;  /* 0x00007600ff0577ac */ /* 0x000e6e0008000800 */
[----:B------:R-:W0:Y:S02]  /*0040*/  LDC R0, c[0x0][0x360] ;  /* 0x0000d800ff007b82 */ /* 0x000e240000000800 */
[----:B0-----:R-:W-:-:S05]  /*0050*/  IMAD R0, R0, UR4, R3 ;  /* 0x0000000400007c24 */ /* 0x001fca000f8e0203 */
[----:B-1----:R-:W-:-:S13]  /*0060*/  ISETP.GE.U32.AND P0, PT, R0, UR5, PT ;  /* 0x0000000500007c0c */ /* 0x002fda000bf06070 */
[----:B------:R-:W-:Y:S05]  /*0070*/  @P0 EXIT ;  /* 0x000000000000094d */ /* 0x000fea0003800000 */
[----:B------:R-:W0:Y:S01]  /*0080*/  LDC.64 R2, c[0x0][0x388] ;  /* 0x0000e200ff027b82 */ /* 0x000e220000000a00 */
[----:B------:R-:W1:Y:S07]  /*0090*/  LDCU.64 UR4, c[0x0][0x358] ;  /* 0x00006b00ff0477ac */ /* 0x000e6e0008000a00 */
[----:B------:R-:W2:Y:S01]  /*00a0*/  LDC.64 R4, c[0x0][0x398] ;  /* 0x0000e600ff047b82 */ /* 0x000ea20000000a00 */
[----:B0-----:R-:W-:-:S06]  /*00b0*/  IMAD.WIDE.U32 R2, R0, 0x4, R2 ;  /* 0x0000000400027825 */ /* 0x001fcc00078e0002 */
[----:B-1----:R-:W3:Y:S04]  /*00c0*/  LDG.E R2, desc[UR4][R2.64] ;  /* 0x0000000402027981 */ /* 0x002ee8000c1e1900 */
[----:B--2---:R-:W3:Y:S02]  /*00d0*/  LDG.E R5, desc[UR4][R4.64] ;  /* 0x0000000404057981 */ /* 0x004ee4000c1e1900 */
[----:B---3--:R-:W-:-:S13]  /*00e0*/  ISETP.NE.AND P0, PT, R2, R5, PT ;  /* 0x000000050200720c */ /* 0x008fda0003f05270 */
[----:B------:R-:W-:Y:S05]  /*00f0*/  @P0 EXIT ;  /* 0x000000000000094d */ /* 0x000fea0003800000 */
[----:B------:R-:W0:Y:S02]  /*0100*/  LDCU.64 UR6, c[0x0][0x3a0] ;  /* 0x00007400ff0677ac */ /* 0x000e240008000a00 */
[----:B0-----:R-:W-:-:S04]  /*0110*/  UISETP.NE.U32.AND UP0, UPT, UR6, URZ, UPT ;  /* 0x000000ff0600728c */ /* 0x001fc8000bf05070 */
[----:B------:R-:W-:-:S09]  /*0120*/  UISETP.NE.AND.EX UP0, UPT, UR7, URZ, UPT, UP0 ;  /* 0x000000ff0700728c */ /* 0x000fd2000bf05300 */
[----:B------:R-:W-:Y:S05]  /*0130*/  BRA.U !UP0, `(.L_x_0) ;  /* 0x00000001081c7547 */ /* 0x000fea000b800000 */
[----:B------:R-:W0:Y:S08]  /*0140*/  LDC.64 R2, c[0x0][0x390] ;  /* 0x0000e400ff027b82 */ /* 0x000e300000000a00 */
[----:B------:R-:W1:Y:S01]  /*0150*/  LDC.64 R4, c[0x0][0x3a0] ;  /* 0x0000e800ff047b82 */ /* 0x000e620000000a00 */
[----:B0-----:R-:W-:-:S06]  /*0160*/  IMAD.WIDE.U32 R2, R0, 0x4, R2 ;  /* 0x0000000400027825 */ /* 0x001fcc00078e0002 */
[----:B------:R-:W2:Y:S04]  /*0170*/  LDG.E R2, desc[UR4][R2.64] ;  /* 0x0000000402027981 */ /* 0x000ea8000c1e1900 */
[----:B-1----:R-:W2:Y:S02]  /*0180*/  LDG.E R5, desc[UR4][R4.64] ;  /* 0x0000000404057981 */ /* 0x002ea4000c1e1900 */
[----:B--2---:R-:W-:-:S13]  /*0190*/  ISETP.NE.AND P0, PT, R2, R5, PT ;  /* 0x000000050200720c */ /* 0x004fda0003f05270 */
[----:B------:R-:W-:Y:S05]  /*01a0*/  @P0 EXIT ;  /* 0x000000000000094d */ /* 0x000fea0003800000 */
.L_x_0:
[----:B------:R-:W0:Y:S01]  /*01b0*/  S2R R5, SR_LANEID ;  /* 0x0000000000057919 */ /* 0x000e220000000000 */
[----:B------:R-:W-:Y:S01]  /*01c0*/  VOTEU.ANY UR6, UPT, PT ;  /* 0x0000000000067886 */ /* 0x000fe200038e0100 */
[----:B------:R-:W1:Y:S01]  /*01d0*/  LDC.64 R2, c[0x0][0x3b8] ;  /* 0x0000ee00ff027b82 */ /* 0x000e620000000a00 */
[----:B------:R-:W0:Y:S08]  /*01e0*/  FLO.U32 R6, UR6 ;  /* 0x0000000600067d00 */ /* 0x000e3000080e0000 */
[----:B------:R-:W1:Y:S01]  /*01f0*/  POPC R9, UR6 ;  /* 0x0000000600097d09 */ /* 0x000e620008000000 */
[----:B0-----:R-:W-:Y:S01]  /*0200*/  ISETP.EQ.U32.AND P0, PT, R6, R5, PT ;  /* 0x000000050600720c */ /* 0x001fe20003f02070 */
[----:B------:R-:W0:Y:S01]  /*0210*/  S2R R8, SR_LTMASK ;  /* 0x0000000000087919 */ /* 0x000e220000003900 */
[----:B------:R-:W2:Y:S11]  /*0220*/  LDC.64 R4, c[0x0][0x3a8] ;  /* 0x0000ea00ff047b82 */ /* 0x000eb60000000a00 */
[----:B-1----:R-:W3:Y:S01]  /*0230*/  @P0 ATOMG.E.ADD.STRONG.GPU PT, R3, desc[UR4][R2.64], R9 ;  /* 0x80000009020309a8 */ /* 0x002ee200081ef104 */
[----:B0-----:R-:W-:-:S06]  /*0240*/  LOP3.LUT R8, R8, UR6, RZ, 0xc0, !PT ;  /* 0x0000000608087c12 */ /* 0x001fcc000f8ec0ff */
[----:B------:R-:W0:Y:S01]  /*0250*/  POPC R8, R8 ;  /* 0x0000000800087309 */ /* 0x000e220000000000 */
[----:B---3--:R-:W0:Y:S02]  /*0260*/  SHFL.IDX PT, R7, R3, R6, 0x1f ;  /* 0x00001f0603077589 */ /* 0x008e2400000e0000 */
[----:B0-----:R-:W-:-:S05]  /*0270*/  IADD3 R7, PT, PT, R7, R8, RZ ;  /* 0x0000000807077210 */ /* 0x001fca0007ffe0ff */
[----:B--2---:R-:W-:-:S05]  /*0280*/  IMAD.WIDE.U32 R4, R7, 0x4, R4 ;  /* 0x0000000407047825 */ /* 0x004fca00078e0004 */
[----:B------:R-:W-:Y:S01]  /*0290*/  STG.E desc[UR4][R4.64], R0 ;  /* 0x0000000004007986 */ /* 0x000fe2000c101904 */
[----:B------:R-:W-:Y:S05]  /*02a0*/  EXIT ;  /* 0x000000000000794d */ /* 0x000fea0003800000 */
.L_x_1:
[----:B------:R-:W-:-:S00]  /*02b0*/  BRA `(.L_x_1) ;  /* 0xfffffffc00fc7947 */ /* 0x000fc0000383ffff */
[----:B------:R-:W-:-:S00]  /*02c0*/  NOP ;  /* 0x0000000000007918 */ /* 0x000fc00000000000 */
        /* <DEDUP_REMOVED lines=11> */
.L_x_2:


//--------------------- .nv.shared.reserved.0     --------------------------
	.section	.nv.shared.reserved.0,"aw",@nobits
	.weak		__nv_reservedSMEM_offset_0_alias
	.size		__nv_reservedSMEM_offset_0_alias, 0, 64
	.other		__nv_reservedSMEM_offset_0_alias,@"STO_CUDA_RESERVED_SHARED STV_DEFAULT"
__nv_reservedSMEM_offset_0_alias:
	.zero		0
	.zero		64


//--------------------- .nv.constant0.hash_join_kernel --------------------------
	.section	.nv.constant0.hash_join_kernel,"a",@progbits
	.sectionflags	@""
	.align	4
.nv.constant0.hash_join_kernel:
	.zero		960


//--------------------- SYMBOLS --------------------------

	.type		.nv.reservedSmem.offset0,@object
	.size		.nv.reservedSmem.offset0,0x4
